//
// Generated by NVIDIA NVVM Compiler
//
// Compiler Build ID: CL-36424714
// Cuda compilation tools, release 13.0, V13.0.88
// Based on NVVM 20.0.0
//

.version 9.0
.target sm_100
.address_size 64

	// .globl	_Z13reduction_gpuPfS_i
.extern .shared .align 16 .b8 s_data[];

.visible .entry _Z13reduction_gpuPfS_i(
	.param .u64 .ptr .align 1 _Z13reduction_gpuPfS_i_param_0,
	.param .u64 .ptr .align 1 _Z13reduction_gpuPfS_i_param_1,
	.param .u32 _Z13reduction_gpuPfS_i_param_2
)
{
	.reg .pred 	%p<8>;
	.reg .b32 	%r<18>;
	.reg .b32 	%f<6>;
	.reg .b64 	%rd<9>;

	ld.param.u64 	%rd1, [_Z13reduction_gpuPfS_i_param_0];
	ld.param.u64 	%rd2, [_Z13reduction_gpuPfS_i_param_1];
	ld.param.u32 	%r8, [_Z13reduction_gpuPfS_i_param_2];
	mov.u32 	%r1, %tid.x;
	mov.u32 	%r2, %ctaid.x;
	mov.u32 	%r3, %ntid.x;
	mad.lo.s32 	%r4, %r2, %r3, %r1;
	setp.ge.s32 	%p1, %r4, %r8;
	@%p1 bra 	$L__BB0_8;
	cvta.to.global.u64 	%rd3, %rd1;
	mul.wide.s32 	%rd4, %r4, 4;
	add.s64 	%rd5, %rd3, %rd4;
	ld.global.f32 	%f1, [%rd5];
	shl.b32 	%r9, %r1, 2;
	mov.u32 	%r10, s_data;
	add.s32 	%r5, %r10, %r9;
	st.shared.f32 	[%r5], %f1;
	bar.sync 	0;
	setp.lt.u32 	%p2, %r3, 2;
	@%p2 bra 	$L__BB0_6;
	mov.b32 	%r17, 1;
$L__BB0_3:
	shl.b32 	%r7, %r17, 1;
	add.s32 	%r12, %r7, -1;
	and.b32  	%r13, %r12, %r1;
	setp.ne.s32 	%p3, %r13, 0;
	add.s32 	%r14, %r17, %r4;
	setp.ge.u32 	%p4, %r14, %r8;
	or.pred  	%p5, %p4, %p3;
	@%p5 bra 	$L__BB0_5;
	shl.b32 	%r15, %r17, 2;
	add.s32 	%r16, %r5, %r15;
	ld.shared.f32 	%f2, [%r16];
	ld.shared.f32 	%f3, [%r5];
	add.f32 	%f4, %f2, %f3;
	st.shared.f32 	[%r5], %f4;
$L__BB0_5:
	bar.sync 	0;
	setp.lt.u32 	%p6, %r7, %r3;
	mov.u32 	%r17, %r7;
	@%p6 bra 	$L__BB0_3;
$L__BB0_6:
	setp.ne.s32 	%p7, %r1, 0;
	@%p7 bra 	$L__BB0_8;
	ld.shared.f32 	%f5, [s_data];
	cvta.to.global.u64 	%rd6, %rd2;
	mul.wide.u32 	%rd7, %r2, 4;
	add.s64 	%rd8, %rd6, %rd7;
	st.global.f32 	[%rd8], %f5;
$L__BB0_8:
	ret;

}


// ===== COMPILED SASS (sm_100) =====

	.target	sm_100

	.elftype	@"ET_EXEC"


//--------------------- .note.nv.tkinfo           --------------------------
	.section	.note.nv.tkinfo,"",@"SHT_NOTE"
	.sectionflags	@"SHF_NOTE_NV_TKINFO"
	.tkinfo
        /*0018*/ 	.word	0x00000002
        /*0030*/ 	.string	""
        /*0030*/ 	.string	"ptxas"
        /*0030*/ 	.string	"Cuda compilation tools, release 13.0, V13.0.88"
        /*0030*/ 	.string	"Build cuda_13.0.r13.0/compiler.36424714_0"
        /*0030*/ 	.string	"-arch sm_100 -m 64 "



//--------------------- .note.nv.cuinfo           --------------------------
	.section	.note.nv.cuinfo,"",@"SHT_NOTE"
	.sectionflags	@"SHF_NOTE_NV_CUINFO"
        /*0018*/ 	.short	0x0002
        /*001a*/ 	.short	0x0064
        /*001c*/ 	.short	0x0082
	.zero		2


//--------------------- .nv.info                  --------------------------
	.section	.nv.info,"",@"SHT_CUDA_INFO"
	.align	4


	//----- nvinfo : EIATTR_REGCOUNT
	.align		4
        /*0000*/ 	.byte	0x04, 0x2f
        /*0002*/ 	.short	(.L_1 - .L_0)
	.align		4
.L_0:
        /*0004*/ 	.word	index@(_Z13reduction_gpuPfS_i)
        /*0008*/ 	.word	0x0000000c


	//----- nvinfo : EIATTR_FRAME_SIZE
	.align		4
.L_1:
        /*000c*/ 	.byte	0x04, 0x11
        /*000e*/ 	.short	(.L_3 - .L_2)
	.align		4
.L_2:
        /*0010*/ 	.word	index@(_Z13reduction_gpuPfS_i)
        /*0014*/ 	.word	0x00000000


	//----- nvinfo : EIATTR_MIN_STACK_SIZE
	.align		4
.L_3:
        /*0018*/ 	.byte	0x04, 0x12
        /*001a*/ 	.short	(.L_5 - .L_4)
	.align		4
.L_4:
        /*001c*/ 	.word	index@(_Z13reduction_gpuPfS_i)
        /*0020*/ 	.word	0x00000000
.L_5:


//--------------------- .nv.compat                --------------------------
	.section	.nv.compat,"",@"SHT_CUDA_COMPAT_INFO"
	.align	4
        /*0000*/ 	.byte	0x02, 0x09, 0x00, 0x00, 0x02, 0x02, 0x01, 0x00, 0x02, 0x05, 0x05, 0x00, 0x03, 0x07, 0x01, 0x01
        /*0010*/ 	.byte	0x02, 0x03, 0x00, 0x00, 0x02, 0x06, 0x01, 0x00, 0x04, 0x0b, 0x08, 0x00, 0x09, 0x00, 0x00, 0x00
        /*0020*/ 	.byte	0x00, 0x00, 0x00, 0x00


//--------------------- .nv.info._Z13reduction_gpuPfS_i --------------------------
	.section	.nv.info._Z13reduction_gpuPfS_i,"",@"SHT_CUDA_INFO"
	.sectionflags	@""
	.align	4


	//----- nvinfo : EIATTR_CUDA_API_VERSION
	.align		4
        /*0000*/ 	.byte	0x04, 0x37
        /*0002*/ 	.short	(.L_7 - .L_6)
.L_6:
        /*0004*/ 	.word	0x00000082


	//----- nvinfo : EIATTR_KPARAM_INFO
	.align		4
.L_7:
        /*0008*/ 	.byte	0x04, 0x17
        /*000a*/ 	.short	(.L_9 - .L_8)
.L_8:
        /*000c*/ 	.word	0x00000000
        /*0010*/ 	.short	0x0002
        /*0012*/ 	.short	0x0010
        /*0014*/ 	.byte	0x00, 0xf0, 0x11, 0x00


	//----- nvinfo : EIATTR_KPARAM_INFO
	.align		4
.L_9:
        /*0018*/ 	.byte	0x04, 0x17
        /*001a*/ 	.short	(.L_11 - .L_10)
.L_10:
        /*001c*/ 	.word	0x00000000
        /*0020*/ 	.short	0x0001
        /*0022*/ 	.short	0x0008
        /*0024*/ 	.byte	0x00, 0xf5, 0x21, 0x00


	//----- nvinfo : EIATTR_KPARAM_INFO
	.align		4
.L_11:
        /*0028*/ 	.byte	0x04, 0x17
        /*002a*/ 	.short	(.L_13 - .L_12)
.L_12:
        /*002c*/ 	.word	0x00000000
        /*0030*/ 	.short	0x0000
        /*0032*/ 	.short	0x0000
        /*0034*/ 	.byte	0x00, 0xf5, 0x21, 0x00


	//----- nvinfo : EIATTR_SPARSE_MMA_MASK
	.align		4
.L_13:
        /*0038*/ 	.byte	0x03, 0x50
        /*003a*/ 	.short	0x0000


	//----- nvinfo : EIATTR_MAXREG_COUNT
	.align		4
        /*003c*/ 	.byte	0x03, 0x1b
        /*003e*/ 	.short	0x00ff


	//----- nvinfo : EIATTR_NUM_BARRIERS
	.align		4
        /*0040*/ 	.byte	0x02, 0x4c
        /*0042*/ 	.byte	0x01
	.zero		1


	//----- nvinfo : EIATTR_MERCURY_ISA_VERSION
	.align		4
        /*0044*/ 	.byte	0x03, 0x5f
        /*0046*/ 	.short	0x0101


	//----- nvinfo : EIATTR_VRC_CTA_INIT_COUNT
	.align		4
        /*0048*/ 	.byte	0x02, 0x4a
	.zero		1
	.zero		1


	//----- nvinfo : EIATTR_EXIT_INSTR_OFFSETS
	.align		4
        /*004c*/ 	.byte	0x04, 0x1c
        /*004e*/ 	.short	(.L_15 - .L_14)


	//   ....[0]....
.L_14:
        /*0050*/ 	.word	0x00000070


	//   ....[1]....
        /*0054*/ 	.word	0x00000260


	//   ....[2]....
        /*0058*/ 	.word	0x000002e0


	//----- nvinfo : EIATTR_CBANK_PARAM_SIZE
	.align		4
.L_15:
        /*005c*/ 	.byte	0x03, 0x19
        /*005e*/ 	.short	0x0014


	//----- nvinfo : EIATTR_PARAM_CBANK
	.align		4
        /*0060*/ 	.byte	0x04, 0x0a
        /*0062*/ 	.short	(.L_17 - .L_16)
	.align		4
.L_16:
        /*0064*/ 	.word	index@(.nv.constant0._Z13reduction_gpuPfS_i)
        /*0068*/ 	.short	0x0380
        /*006a*/ 	.short	0x0014


	//----- nvinfo : EIATTR_SW_WAR
	.align		4
.L_17:
        /*006c*/ 	.byte	0x04, 0x36
        /*006e*/ 	.short	(.L_19 - .L_18)
.L_18:
        /*0070*/ 	.word	0x00000008
.L_19:


//--------------------- .nv.callgraph             --------------------------
	.section	.nv.callgraph,"",@"SHT_CUDA_CALLGRAPH"
	.align	4
	.sectionentsize	8
	.align		4
        /*0000*/ 	.word	0x00000000
	.align		4
        /*0004*/ 	.word	0xffffffff
	.align		4
        /*0008*/ 	.word	0x00000000
	.align		4
        /*000c*/ 	.word	0xfffffffe
	.align		4
        /*0010*/ 	.word	0x00000000
	.align		4
        /*0014*/ 	.word	0xfffffffd
	.align		4
        /*0018*/ 	.word	0x00000000
	.align		4
        /*001c*/ 	.word	0xfffffffc


//--------------------- .text._Z13reduction_gpuPfS_i --------------------------
	.section	.text._Z13reduction_gpuPfS_i,"ax",@progbits
	.align	128
        .global         _Z13reduction_gpuPfS_i
        .type           _Z13reduction_gpuPfS_i,@function
        .size           _Z13reduction_gpuPfS_i,(.L_x_3 - _Z13reduction_gpuPfS_i)
        .other          _Z13reduction_gpuPfS_i,@"STO_CUDA_ENTRY STV_DEFAULT"
_Z13reduction_gpuPfS_i:
.text._Z13reduction_gpuPfS_i:
[----:B------:R-:W-:Y:S01]  /*0000*/  LDC R1, c[0x0][0x37c] ;  /* 0x0000df00ff017b82 */ /* 0x000fe20000000800 */
[----:B------:R-:W0:Y:S01]  /*0010*/  S2R R9, SR_TID.X ;  /* 0x0000000000097919 */ /* 0x000e220000002100 */
[----:B------:R-:W0:Y:S01]  /*0020*/  LDCU UR8, c[0x0][0x360] ;  /* 0x00006c00ff0877ac */ /* 0x000e220008000800 */
[----:B------:R-:W0:Y:S01]  /*0030*/  S2R R6, SR_CTAID.X ;  /* 0x0000000000067919 */ /* 0x000e220000002500 */
[----:B------:R-:W1:Y:S01]  /*0040*/  LDCU UR4, c[0x0][0x390] ;  /* 0x00007200ff0477ac */ /* 0x000e620008000800 */
[----:B0-----:R-:W-:-:S05]  /*0050*/  IMAD R5, R6, UR8, R9 ;  /* 0x0000000806057c24 */ /* 0x001fca000f8e0209 */
[----:B-1----:R-:W-:-:S13]  /*0060*/  ISETP.GE.AND P0, PT, R5, UR4, PT ;  /* 0x0000000405007c0c */ /* 0x002fda000bf06270 */
[----:B------:R-:W-:Y:S05]  /*0070*/  @P0 EXIT ;  /* 0x000000000000094d */ /* 0x000fea0003800000 */
[----:B------:R-:W0:Y:S01]  /*0080*/  LDC.64 R2, c[0x0][0x380] ;  /* 0x0000e000ff027b82 */ /* 0x000e220000000a00 */
[----:B------:R-:W1:Y:S01]  /*0090*/  LDCU.64 UR6, c[0x0][0x358] ;  /* 0x00006b00ff0677ac */ /* 0x000e620008000a00 */
[----:B0-----:R-:W-:-:S06]  /*00a0*/  IMAD.WIDE R2, R5, 0x4, R2 ;  /* 0x0000000405027825 */ /* 0x001fcc00078e0202 */
[----:B-1----:R-:W2:Y:S01]  /*00b0*/  LDG.E R2, desc[UR6][R2.64] ;  /* 0x0000000602027981 */ /* 0x002ea2000c1e1900 */
[----:B------:R-:W0:Y:S01]  /*00c0*/  S2UR UR5, SR_CgaCtaId ;  /* 0x00000000000579c3 */ /* 0x000e220000008800 */
[----:B------:R-:W-:Y:S01]  /*00d0*/  UMOV UR4, 0x400 ;  /* 0x0000040000047882 */ /* 0x000fe20000000000 */
[----:B------:R-:W-:Y:S01]  /*00e0*/  UISETP.GE.U32.AND UP0, UPT, UR8, 0x2, UPT ;  /* 0x000000020800788c */ /* 0x000fe2000bf06070 */
[----:B------:R-:W-:Y:S01]  /*00f0*/  ISETP.NE.AND P1, PT, R9, RZ, PT ;  /* 0x000000ff0900720c */ /* 0x000fe20003f25270 */
[----:B0-----:R-:W-:-:S06]  /*0100*/  ULEA UR4, UR5, UR4, 0x18 ;  /* 0x0000000405047291 */ /* 0x001fcc000f8ec0ff */
[----:B------:R-:W-:-:S05]  /*0110*/  LEA R7, R9, UR4, 0x2 ;  /* 0x0000000409077c11 */ /* 0x000fca000f8e10ff */
[----:B--2---:R0:W-:Y:S01]  /*0120*/  STS [R7], R2 ;  /* 0x0000000207007388 */ /* 0x0041e20000000800 */
[----:B------:R-:W-:Y:S06]  /*0130*/  BAR.SYNC.DEFER_BLOCKING 0x0 ;  /* 0x0000000000007b1d */ /* 0x000fec0000010000 */
[----:B------:R-:W-:Y:S05]  /*0140*/  BRA.U !UP0, `(.L_x_0) ;  /* 0x0000000108447547 */ /* 0x000fea000b800000 */
[----:B------:R-:W-:Y:S01]  /*0150*/  IMAD.MOV.U32 R0, RZ, RZ, 0x1 ;  /* 0x00000001ff007424 */ /* 0x000fe200078e00ff */
[----:B------:R-:W1:Y:S01]  /*0160*/  LDCU UR4, c[0x0][0x390] ;  /* 0x00007200ff0477ac */ /* 0x000e620008000800 */
[----:B------:R-:W-:-:S05]  /*0170*/  NOP ;  /* 0x0000000000007918 */ /* 0x000fca0000000000 */
.L_x_1:
[----:B------:R-:W-:Y:S02]  /*0180*/  IMAD.SHL.U32 R8, R0, 0x2, RZ ;  /* 0x0000000200087824 */ /* 0x000fe400078e00ff */
[----:B------:R-:W-:-:S03]  /*0190*/  IMAD.IADD R3, R5, 0x1, R0 ;  /* 0x0000000105037824 */ /* 0x000fc600078e0200 */
[----:B0-----:R-:W-:-:S04]  /*01a0*/  IADD3 R2, PT, PT, R8, -0x1, RZ ;  /* 0xffffffff08027810 */ /* 0x001fc80007ffe0ff */
[----:B------:R-:W-:-:S04]  /*01b0*/  LOP3.LUT P0, RZ, R2, R9, RZ, 0xc0, !PT ;  /* 0x0000000902ff7212 */ /* 0x000fc8000780c0ff */
[----:B-1----:R-:W-:-:S13]  /*01c0*/  ISETP.GE.U32.OR P0, PT, R3, UR4, P0 ;  /* 0x0000000403007c0c */ /* 0x002fda0008706470 */
[----:B------:R-:W-:Y:S01]  /*01d0*/  @!P0 LEA R2, R0, R7, 0x2 ;  /* 0x0000000700028211 */ /* 0x000fe200078e10ff */
[----:B------:R-:W-:Y:S01]  /*01e0*/  @!P0 LDS R3, [R7] ;  /* 0x0000000007038984 */ /* 0x000fe20000000800 */
[----:B------:R-:W-:-:S04]  /*01f0*/  IMAD.MOV.U32 R0, RZ, RZ, R8 ;  /* 0x000000ffff007224 */ /* 0x000fc800078e0008 */
[----:B------:R-:W0:Y:S02]  /*0200*/  @!P0 LDS R2, [R2] ;  /* 0x0000000002028984 */ /* 0x000e240000000800 */
[----:B0-----:R-:W-:-:S05]  /*0210*/  @!P0 FADD R4, R2, R3 ;  /* 0x0000000302048221 */ /* 0x001fca0000000000 */
[----:B------:R2:W-:Y:S01]  /*0220*/  @!P0 STS [R7], R4 ;  /* 0x0000000407008388 */ /* 0x0005e20000000800 */
[----:B------:R-:W-:Y:S01]  /*0230*/  BAR.SYNC.DEFER_BLOCKING 0x0 ;  /* 0x0000000000007b1d */ /* 0x000fe20000010000 */
[----:B------:R-:W-:-:S13]  /*0240*/  ISETP.GE.U32.AND P0, PT, R8, UR8, PT ;  /* 0x0000000808007c0c */ /* 0x000fda000bf06070 */
[----:B--2---:R-:W-:Y:S05]  /*0250*/  @!P0 BRA `(.L_x_1) ;  /* 0xfffffffc00c88947 */ /* 0x004fea000383ffff */
.L_x_0:
[----:B------:R-:W-:Y:S05]  /*0260*/  @P1 EXIT ;  /* 0x000000000000194d */ /* 0x000fea0003800000 */
[----:B------:R-:W1:Y:S01]  /*0270*/  S2UR UR5, SR_CgaCtaId ;  /* 0x00000000000579c3 */ /* 0x000e620000008800 */
[----:B------:R-:W-:-:S07]  /*0280*/  UMOV UR4, 0x400 ;  /* 0x0000040000047882 */ /* 0x000fce0000000000 */
[----:B0-----:R-:W0:Y:S01]  /*0290*/  LDC.64 R2, c[0x0][0x388] ;  /* 0x0000e200ff027b82 */ /* 0x001e220000000a00 */
[----:B-1----:R-:W-:Y:S01]  /*02a0*/  ULEA UR4, UR5, UR4, 0x18 ;  /* 0x0000000405047291 */ /* 0x002fe2000f8ec0ff */
[----:B0-----:R-:W-:-:S08]  /*02b0*/  IMAD.WIDE.U32 R2, R6, 0x4, R2 ;  /* 0x0000000406027825 */ /* 0x001fd000078e0002 */
[----:B------:R-:W0:Y:S04]  /*02c0*/  LDS R5, [UR4] ;  /* 0x00000004ff057984 */ /* 0x000e280008000800 */
[----:B0-----:R-:W-:Y:S01]  /*02d0*/  STG.E desc[UR6][R2.64], R5 ;  /* 0x0000000502007986 */ /* 0x001fe2000c101906 */
[----:B------:R-:W-:Y:S05]  /*02e0*/  EXIT ;  /* 0x000000000000794d */ /* 0x000fea0003800000 */
.L_x_2:
[----:B------:R-:W-:-:S00]  /*02f0*/  BRA `(.L_x_2) ;  /* 0xfffffffc00fc7947 */ /* 0x000fc0000383ffff */
[----:B------:R-:W-:-:S00]  /*0300*/  NOP ;  /* 0x0000000000007918 */ /* 0x000fc00000000000 */
[----:B------:R-:W-:-:S00]  /*0310*/  NOP ;  /* 0x0000000000007918 */ /* 0x000fc00000000000 */
[----:B------:R-:W-:-:S00]  /*0320*/  NOP ;  /* 0x0000000000007918 */ /* 0x000fc00000000000 */
[----:B------:R-:W-:-:S00]  /*0330*/  NOP ;  /* 0x0000000000007918 */ /* 0x000fc00000000000 */
[----:B------:R-:W-:-:S00]  /*0340*/  NOP ;  /* 0x0000000000007918 */ /* 0x000fc00000000000 */
[----:B------:R-:W-:-:S00]  /*0350*/  NOP ;  /* 0x0000000000007918 */ /* 0x000fc00000000000 */
[----:B------:R-:W-:-:S00]  /*0360*/  NOP ;  /* 0x0000000000007918 */ /* 0x000fc00000000000 */
[----:B------:R-:W-:-:S00]  /*0370*/  NOP ;  /* 0x0000000000007918 */ /* 0x000fc00000000000 */
.L_x_3:


//--------------------- .nv.shared._Z13reduction_gpuPfS_i --------------------------
	.section	.nv.shared._Z13reduction_gpuPfS_i,"aw",@nobits
	.sectionflags	@""
	.align	16
	.zero		1024


//--------------------- .nv.shared.reserved.0     --------------------------
	.section	.nv.shared.reserved.0,"aw",@nobits
	.weak		__nv_reservedSMEM_offset_0_alias
	.size		__nv_reservedSMEM_offset_0_alias, 0, 64
	.other		__nv_reservedSMEM_offset_0_alias,@"STO_CUDA_RESERVED_SHARED STV_DEFAULT"
__nv_reservedSMEM_offset_0_alias:
	.zero		0
	.zero		64


//--------------------- .nv.constant0._Z13reduction_gpuPfS_i --------------------------
	.section	.nv.constant0._Z13reduction_gpuPfS_i,"a",@progbits
	.sectionflags	@""
	.align	4
.nv.constant0._Z13reduction_gpuPfS_i:
	.zero		916


//--------------------- SYMBOLS --------------------------

	.type		.nv.reservedSmem.offset0,@object
	.size		.nv.reservedSmem.offset0,0x4
	.type		.nv.reservedSmem.cap,@object
	.size		.nv.reservedSmem.cap,0x4
